//
// Generated by NVIDIA NVVM Compiler
//
// Compiler Build ID: CL-36424714
// Cuda compilation tools, release 13.0, V13.0.88
// Based on NVVM 20.0.0
//

.version 9.0
.target sm_100
.address_size 64

	// .globl	_Z6matmulPfS_S_iii
// _ZZ6matmulPfS_S_iiiE2As has been demoted
// _ZZ6matmulPfS_S_iiiE2Bs has been demoted

.visible .entry _Z6matmulPfS_S_iii(
	.param .u64 .ptr .align 1 _Z6matmulPfS_S_iii_param_0,
	.param .u64 .ptr .align 1 _Z6matmulPfS_S_iii_param_1,
	.param .u64 .ptr .align 1 _Z6matmulPfS_S_iii_param_2,
	.param .u32 _Z6matmulPfS_S_iii_param_3,
	.param .u32 _Z6matmulPfS_S_iii_param_4,
	.param .u32 _Z6matmulPfS_S_iii_param_5
)
{
	.reg .pred 	%p<12>;
	.reg .b32 	%r<43>;
	.reg .b32 	%f<111>;
	.reg .b64 	%rd<13>;
	// demoted variable
	.shared .align 4 .b8 _ZZ6matmulPfS_S_iiiE2As[4096];
	// demoted variable
	.shared .align 4 .b8 _ZZ6matmulPfS_S_iiiE2Bs[4096];
	ld.param.u64 	%rd4, [_Z6matmulPfS_S_iii_param_0];
	ld.param.u64 	%rd5, [_Z6matmulPfS_S_iii_param_1];
	ld.param.u64 	%rd6, [_Z6matmulPfS_S_iii_param_2];
	ld.param.u32 	%r24, [_Z6matmulPfS_S_iii_param_3];
	ld.param.u32 	%r25, [_Z6matmulPfS_S_iii_param_4];
	ld.param.u32 	%r26, [_Z6matmulPfS_S_iii_param_5];
	mov.u32 	%r27, %ctaid.x;
	mov.u32 	%r28, %ctaid.y;
	mov.u32 	%r38, %tid.x;
	mov.u32 	%r40, %tid.y;
	shl.b32 	%r29, %r28, 5;
	add.s32 	%r3, %r29, %r40;
	shl.b32 	%r4, %r27, 5;
	add.s32 	%r5, %r4, %r38;
	setp.lt.s32 	%p1, %r26, 1;
	mov.f32 	%f110, 0f00000000;
	@%p1 bra 	$L__BB0_7;
	add.s32 	%r30, %r26, 31;
	shr.u32 	%r31, %r30, 5;
	shl.b32 	%r32, %r40, 7;
	mov.u32 	%r33, _ZZ6matmulPfS_S_iiiE2As;
	add.s32 	%r6, %r33, %r32;
	shl.b32 	%r34, %r38, 2;
	add.s32 	%r7, %r6, %r34;
	mov.u32 	%r35, _ZZ6matmulPfS_S_iiiE2Bs;
	add.s32 	%r9, %r35, %r34;
	add.s32 	%r8, %r9, %r32;
	neg.s32 	%r42, %r31;
	mad.lo.s32 	%r36, %r40, %r25, %r38;
	add.s32 	%r41, %r36, %r4;
	shl.b32 	%r12, %r25, 5;
	mad.lo.s32 	%r39, %r26, %r3, %r38;
	cvta.to.global.u64 	%rd1, %rd4;
	cvta.to.global.u64 	%rd2, %rd5;
	mov.f32 	%f110, 0f00000000;
$L__BB0_2:
	setp.ge.s32 	%p2, %r3, %r24;
	mul.wide.s32 	%rd7, %r39, 4;
	add.s64 	%rd3, %rd1, %rd7;
	setp.ge.s32 	%p3, %r38, %r26;
	mov.f32 	%f108, 0f00000000;
	or.pred  	%p4, %p2, %p3;
	@%p4 bra 	$L__BB0_4;
	ld.global.f32 	%f108, [%rd3];
$L__BB0_4:
	setp.ge.s32 	%p5, %r5, %r25;
	st.shared.f32 	[%r7], %f108;
	setp.ge.s32 	%p6, %r40, %r26;
	mov.f32 	%f109, 0f00000000;
	or.pred  	%p7, %p6, %p5;
	@%p7 bra 	$L__BB0_6;
	mul.wide.s32 	%rd8, %r41, 4;
	add.s64 	%rd9, %rd2, %rd8;
	ld.global.f32 	%f109, [%rd9];
$L__BB0_6:
	st.shared.f32 	[%r8], %f109;
	bar.sync 	0;
	ld.shared.f32 	%f12, [%r6];
	ld.shared.f32 	%f13, [%r9];
	fma.rn.f32 	%f14, %f12, %f13, %f110;
	ld.shared.f32 	%f15, [%r6+4];
	ld.shared.f32 	%f16, [%r9+128];
	fma.rn.f32 	%f17, %f15, %f16, %f14;
	ld.shared.f32 	%f18, [%r6+8];
	ld.shared.f32 	%f19, [%r9+256];
	fma.rn.f32 	%f20, %f18, %f19, %f17;
	ld.shared.f32 	%f21, [%r6+12];
	ld.shared.f32 	%f22, [%r9+384];
	fma.rn.f32 	%f23, %f21, %f22, %f20;
	ld.shared.f32 	%f24, [%r6+16];
	ld.shared.f32 	%f25, [%r9+512];
	fma.rn.f32 	%f26, %f24, %f25, %f23;
	ld.shared.f32 	%f27, [%r6+20];
	ld.shared.f32 	%f28, [%r9+640];
	fma.rn.f32 	%f29, %f27, %f28, %f26;
	ld.shared.f32 	%f30, [%r6+24];
	ld.shared.f32 	%f31, [%r9+768];
	fma.rn.f32 	%f32, %f30, %f31, %f29;
	ld.shared.f32 	%f33, [%r6+28];
	ld.shared.f32 	%f34, [%r9+896];
	fma.rn.f32 	%f35, %f33, %f34, %f32;
	ld.shared.f32 	%f36, [%r6+32];
	ld.shared.f32 	%f37, [%r9+1024];
	fma.rn.f32 	%f38, %f36, %f37, %f35;
	ld.shared.f32 	%f39, [%r6+36];
	ld.shared.f32 	%f40, [%r9+1152];
	fma.rn.f32 	%f41, %f39, %f40, %f38;
	ld.shared.f32 	%f42, [%r6+40];
	ld.shared.f32 	%f43, [%r9+1280];
	fma.rn.f32 	%f44, %f42, %f43, %f41;
	ld.shared.f32 	%f45, [%r6+44];
	ld.shared.f32 	%f46, [%r9+1408];
	fma.rn.f32 	%f47, %f45, %f46, %f44;
	ld.shared.f32 	%f48, [%r6+48];
	ld.shared.f32 	%f49, [%r9+1536];
	fma.rn.f32 	%f50, %f48, %f49, %f47;
	ld.shared.f32 	%f51, [%r6+52];
	ld.shared.f32 	%f52, [%r9+1664];
	fma.rn.f32 	%f53, %f51, %f52, %f50;
	ld.shared.f32 	%f54, [%r6+56];
	ld.shared.f32 	%f55, [%r9+1792];
	fma.rn.f32 	%f56, %f54, %f55, %f53;
	ld.shared.f32 	%f57, [%r6+60];
	ld.shared.f32 	%f58, [%r9+1920];
	fma.rn.f32 	%f59, %f57, %f58, %f56;
	ld.shared.f32 	%f60, [%r6+64];
	ld.shared.f32 	%f61, [%r9+2048];
	fma.rn.f32 	%f62, %f60, %f61, %f59;
	ld.shared.f32 	%f63, [%r6+68];
	ld.shared.f32 	%f64, [%r9+2176];
	fma.rn.f32 	%f65, %f63, %f64, %f62;
	ld.shared.f32 	%f66, [%r6+72];
	ld.shared.f32 	%f67, [%r9+2304];
	fma.rn.f32 	%f68, %f66, %f67, %f65;
	ld.shared.f32 	%f69, [%r6+76];
	ld.shared.f32 	%f70, [%r9+2432];
	fma.rn.f32 	%f71, %f69, %f70, %f68;
	ld.shared.f32 	%f72, [%r6+80];
	ld.shared.f32 	%f73, [%r9+2560];
	fma.rn.f32 	%f74, %f72, %f73, %f71;
	ld.shared.f32 	%f75, [%r6+84];
	ld.shared.f32 	%f76, [%r9+2688];
	fma.rn.f32 	%f77, %f75, %f76, %f74;
	ld.shared.f32 	%f78, [%r6+88];
	ld.shared.f32 	%f79, [%r9+2816];
	fma.rn.f32 	%f80, %f78, %f79, %f77;
	ld.shared.f32 	%f81, [%r6+92];
	ld.shared.f32 	%f82, [%r9+2944];
	fma.rn.f32 	%f83, %f81, %f82, %f80;
	ld.shared.f32 	%f84, [%r6+96];
	ld.shared.f32 	%f85, [%r9+3072];
	fma.rn.f32 	%f86, %f84, %f85, %f83;
	ld.shared.f32 	%f87, [%r6+100];
	ld.shared.f32 	%f88, [%r9+3200];
	fma.rn.f32 	%f89, %f87, %f88, %f86;
	ld.shared.f32 	%f90, [%r6+104];
	ld.shared.f32 	%f91, [%r9+3328];
	fma.rn.f32 	%f92, %f90, %f91, %f89;
	ld.shared.f32 	%f93, [%r6+108];
	ld.shared.f32 	%f94, [%r9+3456];
	fma.rn.f32 	%f95, %f93, %f94, %f92;
	ld.shared.f32 	%f96, [%r6+112];
	ld.shared.f32 	%f97, [%r9+3584];
	fma.rn.f32 	%f98, %f96, %f97, %f95;
	ld.shared.f32 	%f99, [%r6+116];
	ld.shared.f32 	%f100, [%r9+3712];
	fma.rn.f32 	%f101, %f99, %f100, %f98;
	ld.shared.f32 	%f102, [%r6+120];
	ld.shared.f32 	%f103, [%r9+3840];
	fma.rn.f32 	%f104, %f102, %f103, %f101;
	ld.shared.f32 	%f105, [%r6+124];
	ld.shared.f32 	%f106, [%r9+3968];
	fma.rn.f32 	%f110, %f105, %f106, %f104;
	bar.sync 	0;
	add.s32 	%r42, %r42, 1;
	setp.ne.s32 	%p8, %r42, 0;
	add.s32 	%r41, %r41, %r12;
	add.s32 	%r40, %r40, 32;
	add.s32 	%r39, %r39, 32;
	add.s32 	%r38, %r38, 32;
	@%p8 bra 	$L__BB0_2;
$L__BB0_7:
	setp.ge.s32 	%p9, %r3, %r24;
	setp.ge.s32 	%p10, %r5, %r25;
	or.pred  	%p11, %p9, %p10;
	@%p11 bra 	$L__BB0_9;
	mad.lo.s32 	%r37, %r25, %r3, %r5;
	cvta.to.global.u64 	%rd10, %rd6;
	mul.wide.u32 	%rd11, %r37, 4;
	add.s64 	%rd12, %rd10, %rd11;
	st.global.f32 	[%rd12], %f110;
$L__BB0_9:
	ret;

}


// ===== COMPILED SASS (sm_100) =====

	.target	sm_100

	.elftype	@"ET_EXEC"


//--------------------- .note.nv.tkinfo           --------------------------
	.section	.note.nv.tkinfo,"",@"SHT_NOTE"
	.sectionflags	@"SHF_NOTE_NV_TKINFO"
	.tkinfo
        /*0018*/ 	.word	0x00000002
        /*0030*/ 	.string	""
        /*0030*/ 	.string	"ptxas"
        /*0030*/ 	.string	"Cuda compilation tools, release 13.0, V13.0.88"
        /*0030*/ 	.string	"Build cuda_13.0.r13.0/compiler.36424714_0"
        /*0030*/ 	.string	"-arch sm_100 -m 64 "



//--------------------- .note.nv.cuinfo           --------------------------
	.section	.note.nv.cuinfo,"",@"SHT_NOTE"
	.sectionflags	@"SHF_NOTE_NV_CUINFO"
        /*0018*/ 	.short	0x0002
        /*001a*/ 	.short	0x0064
        /*001c*/ 	.short	0x0082
	.zero		2


//--------------------- .nv.info                  --------------------------
	.section	.nv.info,"",@"SHT_CUDA_INFO"
	.align	4


	//----- nvinfo : EIATTR_REGCOUNT
	.align		4
        /*0000*/ 	.byte	0x04, 0x2f
        /*0002*/ 	.short	(.L_1 - .L_0)
	.align		4
.L_0:
        /*0004*/ 	.word	index@(_Z6matmulPfS_S_iii)
        /*0008*/ 	.word	0x00000020


	//----- nvinfo : EIATTR_FRAME_SIZE
	.align		4
.L_1:
        /*000c*/ 	.byte	0x04, 0x11
        /*000e*/ 	.short	(.L_3 - .L_2)
	.align		4
.L_2:
        /*0010*/ 	.word	index@(_Z6matmulPfS_S_iii)
        /*0014*/ 	.word	0x00000000


	//----- nvinfo : EIATTR_MIN_STACK_SIZE
	.align		4
.L_3:
        /*0018*/ 	.byte	0x04, 0x12
        /*001a*/ 	.short	(.L_5 - .L_4)
	.align		4
.L_4:
        /*001c*/ 	.word	index@(_Z6matmulPfS_S_iii)
        /*0020*/ 	.word	0x00000000
.L_5:


//--------------------- .nv.compat                --------------------------
	.section	.nv.compat,"",@"SHT_CUDA_COMPAT_INFO"
	.align	4
        /*0000*/ 	.byte	0x02, 0x09, 0x00, 0x00, 0x02, 0x02, 0x01, 0x00, 0x02, 0x05, 0x05, 0x00, 0x03, 0x07, 0x01, 0x01
        /*0010*/ 	.byte	0x02, 0x03, 0x00, 0x00, 0x02, 0x06, 0x01, 0x00, 0x04, 0x0b, 0x08, 0x00, 0x09, 0x00, 0x00, 0x00
        /*0020*/ 	.byte	0x00, 0x00, 0x00, 0x00


//--------------------- .nv.info._Z6matmulPfS_S_iii --------------------------
	.section	.nv.info._Z6matmulPfS_S_iii,"",@"SHT_CUDA_INFO"
	.sectionflags	@""
	.align	4


	//----- nvinfo : EIATTR_CUDA_API_VERSION
	.align		4
        /*0000*/ 	.byte	0x04, 0x37
        /*0002*/ 	.short	(.L_7 - .L_6)
.L_6:
        /*0004*/ 	.word	0x00000082


	//----- nvinfo : EIATTR_KPARAM_INFO
	.align		4
.L_7:
        /*0008*/ 	.byte	0x04, 0x17
        /*000a*/ 	.short	(.L_9 - .L_8)
.L_8:
        /*000c*/ 	.word	0x00000000
        /*0010*/ 	.short	0x0005
        /*0012*/ 	.short	0x0020
        /*0014*/ 	.byte	0x00, 0xf0, 0x11, 0x00


	//----- nvinfo : EIATTR_KPARAM_INFO
	.align		4
.L_9:
        /*0018*/ 	.byte	0x04, 0x17
        /*001a*/ 	.short	(.L_11 - .L_10)
.L_10:
        /*001c*/ 	.word	0x00000000
        /*0020*/ 	.short	0x0004
        /*0022*/ 	.short	0x001c
        /*0024*/ 	.byte	0x00, 0xf0, 0x11, 0x00


	//----- nvinfo : EIATTR_KPARAM_INFO
	.align		4
.L_11:
        /*0028*/ 	.byte	0x04, 0x17
        /*002a*/ 	.short	(.L_13 - .L_12)
.L_12:
        /*002c*/ 	.word	0x00000000
        /*0030*/ 	.short	0x0003
        /*0032*/ 	.short	0x0018
        /*0034*/ 	.byte	0x00, 0xf0, 0x11, 0x00


	//----- nvinfo : EIATTR_KPARAM_INFO
	.align		4
.L_13:
        /*0038*/ 	.byte	0x04, 0x17
        /*003a*/ 	.short	(.L_15 - .L_14)
.L_14:
        /*003c*/ 	.word	0x00000000
        /*0040*/ 	.short	0x0002
        /*0042*/ 	.short	0x0010
        /*0044*/ 	.byte	0x00, 0xf5, 0x21, 0x00


	//----- nvinfo : EIATTR_KPARAM_INFO
	.align		4
.L_15:
        /*0048*/ 	.byte	0x04, 0x17
        /*004a*/ 	.short	(.L_17 - .L_16)
.L_16:
        /*004c*/ 	.word	0x00000000
        /*0050*/ 	.short	0x0001
        /*0052*/ 	.short	0x0008
        /*0054*/ 	.byte	0x00, 0xf5, 0x21, 0x00


	//----- nvinfo : EIATTR_KPARAM_INFO
	.align		4
.L_17:
        /*0058*/ 	.byte	0x04, 0x17
        /*005a*/ 	.short	(.L_19 - .L_18)
.L_18:
        /*005c*/ 	.word	0x00000000
        /*0060*/ 	.short	0x0000
        /*0062*/ 	.short	0x0000
        /*0064*/ 	.byte	0x00, 0xf5, 0x21, 0x00


	//----- nvinfo : EIATTR_SPARSE_MMA_MASK
	.align		4
.L_19:
        /*0068*/ 	.byte	0x03, 0x50
        /*006a*/ 	.short	0x0000


	//----- nvinfo : EIATTR_MAXREG_COUNT
	.align		4
        /*006c*/ 	.byte	0x03, 0x1b
        /*006e*/ 	.short	0x00ff


	//----- nvinfo : EIATTR_NUM_BARRIERS
	.align		4
        /*0070*/ 	.byte	0x02, 0x4c
        /*0072*/ 	.byte	0x01
	.zero		1


	//----- nvinfo : EIATTR_MERCURY_ISA_VERSION
	.align		4
        /*0074*/ 	.byte	0x03, 0x5f
        /*0076*/ 	.short	0x0101


	//----- nvinfo : EIATTR_VRC_CTA_INIT_COUNT
	.align		4
        /*0078*/ 	.byte	0x02, 0x4a
	.zero		1
	.zero		1


	//----- nvinfo : EIATTR_EXIT_INSTR_OFFSETS
	.align		4
        /*007c*/ 	.byte	0x04, 0x1c
        /*007e*/ 	.short	(.L_21 - .L_20)


	//   ....[0]....
.L_20:
        /*0080*/ 	.word	0x00000820


	//   ....[1]....
        /*0084*/ 	.word	0x00000870


	//----- nvinfo : EIATTR_CBANK_PARAM_SIZE
	.align		4
.L_21:
        /*0088*/ 	.byte	0x03, 0x19
        /*008a*/ 	.short	0x0024


	//----- nvinfo : EIATTR_PARAM_CBANK
	.align		4
        /*008c*/ 	.byte	0x04, 0x0a
        /*008e*/ 	.short	(.L_23 - .L_22)
	.align		4
.L_22:
        /*0090*/ 	.word	index@(.nv.constant0._Z6matmulPfS_S_iii)
        /*0094*/ 	.short	0x0380
        /*0096*/ 	.short	0x0024


	//----- nvinfo : EIATTR_SW_WAR
	.align		4
.L_23:
        /*0098*/ 	.byte	0x04, 0x36
        /*009a*/ 	.short	(.L_25 - .L_24)
.L_24:
        /*009c*/ 	.word	0x00000008
.L_25:


//--------------------- .nv.callgraph             --------------------------
	.section	.nv.callgraph,"",@"SHT_CUDA_CALLGRAPH"
	.align	4
	.sectionentsize	8
	.align		4
        /*0000*/ 	.word	0x00000000
	.align		4
        /*0004*/ 	.word	0xffffffff
	.align		4
        /*0008*/ 	.word	0x00000000
	.align		4
        /*000c*/ 	.word	0xfffffffe
	.align		4
        /*0010*/ 	.word	0x00000000
	.align		4
        /*0014*/ 	.word	0xfffffffd
	.align		4
        /*0018*/ 	.word	0x00000000
	.align		4
        /*001c*/ 	.word	0xfffffffc


//--------------------- .text._Z6matmulPfS_S_iii  --------------------------
	.section	.text._Z6matmulPfS_S_iii,"ax",@progbits
	.align	128
        .global         _Z6matmulPfS_S_iii
        .type           _Z6matmulPfS_S_iii,@function
        .size           _Z6matmulPfS_S_iii,(.L_x_3 - _Z6matmulPfS_S_iii)
        .other          _Z6matmulPfS_S_iii,@"STO_CUDA_ENTRY STV_DEFAULT"
_Z6matmulPfS_S_iii:
.text._Z6matmulPfS_S_iii:
[----:B------:R-:W-:Y:S01]  /*0000*/  LDC R1, c[0x0][0x37c] ;  /* 0x0000df00ff017b82 */ /* 0x000fe20000000800 */
[----:B------:R-:W0:Y:S01]  /*0010*/  S2R R18, SR_CTAID.Y ;  /* 0x0000000000127919 */ /* 0x000e220000002600 */
[----:B------:R-:W1:Y:S01]  /*0020*/  LDCU UR10, c[0x0][0x3a0] ;  /* 0x00007400ff0a77ac */ /* 0x000e620008000800 */
[----:B------:R-:W-:Y:S01]  /*0030*/  HFMA2 R23, -RZ, RZ, 0, 0 ;  /* 0x00000000ff177431 */ /* 0x000fe200000001ff */
[----:B------:R-:W0:Y:S01]  /*0040*/  S2R R16, SR_TID.Y ;  /* 0x0000000000107919 */ /* 0x000e220000002200 */
[----:B------:R-:W2:Y:S01]  /*0050*/  LDCU.64 UR8, c[0x0][0x358] ;  /* 0x00006b00ff0877ac */ /* 0x000ea20008000a00 */
[----:B------:R-:W3:Y:S01]  /*0060*/  S2R R2, SR_CTAID.X ;  /* 0x0000000000027919 */ /* 0x000ee20000002500 */
[----:B------:R-:W3:Y:S01]  /*0070*/  S2R R17, SR_TID.X ;  /* 0x0000000000117919 */ /* 0x000ee20000002100 */
[----:B-1----:R-:W-:Y:S01]  /*0080*/  UISETP.GE.AND UP0, UPT, UR10, 0x1, UPT ;  /* 0x000000010a00788c */ /* 0x002fe2000bf06270 */
[----:B0-----:R-:W-:Y:S02]  /*0090*/  LEA R18, R18, R16, 0x5 ;  /* 0x0000001012127211 */ /* 0x001fe400078e28ff */
[----:B---3--:R-:W-:-:S06]  /*00a0*/  LEA R19, R2, R17, 0x5 ;  /* 0x0000001102137211 */ /* 0x008fcc00078e28ff */
[----:B--2---:R-:W-:Y:S05]  /*00b0*/  BRA.U !UP0, `(.L_x_0) ;  /* 0x0000000508cc7547 */ /* 0x004fea000b800000 */
[----:B------:R-:W0:Y:S01]  /*00c0*/  S2UR UR7, SR_CgaCtaId ;  /* 0x00000000000779c3 */ /* 0x000e220000008800 */
[----:B------:R-:W1:Y:S01]  /*00d0*/  LDCU UR11, c[0x0][0x39c] ;  /* 0x00007380ff0b77ac */ /* 0x000e620008000800 */
[----:B------:R-:W-:Y:S01]  /*00e0*/  MOV R23, RZ ;  /* 0x000000ff00177202 */ /* 0x000fe20000000f00 */
[----:B------:R-:W-:Y:S01]  /*00f0*/  IMAD R6, R18, UR10, R17 ;  /* 0x0000000a12067c24 */ /* 0x000fe2000f8e0211 */
[----:B------:R-:W-:Y:S01]  /*0100*/  UMOV UR5, 0x400 ;  /* 0x0000040000057882 */ /* 0x000fe20000000000 */
[----:B------:R-:W-:-:S03]  /*0110*/  UIADD3 UR4, UPT, UPT, UR10, 0x1f, URZ ;  /* 0x0000001f0a047890 */ /* 0x000fc6000fffe0ff */
[----:B------:R-:W2:Y:S01]  /*0120*/  LDC R0, c[0x0][0x39c] ;  /* 0x0000e700ff007b82 */ /* 0x000ea20000000800 */
[----:B------:R-:W-:Y:S02]  /*0130*/  UIADD3 UR6, UPT, UPT, UR5, 0x1000, URZ ;  /* 0x0000100005067890 */ /* 0x000fe4000fffe0ff */
[----:B------:R-:W-:Y:S01]  /*0140*/  USHF.R.U32.HI UR4, URZ, 0x5, UR4 ;  /* 0x00000005ff047899 */ /* 0x000fe20008011604 */
[----:B------:R-:W3:Y:S04]  /*0150*/  LDCU UR13, c[0x0][0x3a0] ;  /* 0x00007400ff0d77ac */ /* 0x000ee80008000800 */
[----:B------:R-:W4:Y:S01]  /*0160*/  LDC.64 R20, c[0x0][0x380] ;  /* 0x0000e000ff147b82 */ /* 0x000f220000000a00 */
[----:B------:R-:W2:Y:S01]  /*0170*/  LDCU UR12, c[0x0][0x398] ;  /* 0x00007300ff0c77ac */ /* 0x000ea20008000800 */
[----:B-1----:R-:W-:Y:S01]  /*0180*/  IMAD R7, R16, UR11, R17 ;  /* 0x0000000b10077c24 */ /* 0x002fe2000f8e0211 */
[----:B------:R-:W-:-:S02]  /*0190*/  UIADD3 UR4, UPT, UPT, -UR4, URZ, URZ ;  /* 0x000000ff04047290 */ /* 0x000fc4000fffe1ff */
[----:B0-----:R-:W-:Y:S02]  /*01a0*/  ULEA UR5, UR7, UR5, 0x18 ;  /* 0x0000000507057291 */ /* 0x001fe4000f8ec0ff */
[----:B------:R-:W-:Y:S01]  /*01b0*/  LEA R7, R2, R7, 0x5 ;  /* 0x0000000702077211 */ /* 0x000fe200078e28ff */
[----:B------:R-:W-:-:S03]  /*01c0*/  ULEA UR6, UR7, UR6, 0x18 ;  /* 0x0000000607067291 */ /* 0x000fc6000f8ec0ff */
[----:B------:R-:W-:-:S03]  /*01d0*/  LEA R5, R16, UR5, 0x7 ;  /* 0x0000000510057c11 */ /* 0x000fc6000f8e38ff */
[C---:B------:R-:W-:Y:S02]  /*01e0*/  LEA R3, R17.reuse, UR6, 0x2 ;  /* 0x0000000611037c11 */ /* 0x040fe4000f8e10ff */
[----:B------:R-:W-:Y:S02]  /*01f0*/  LEA R4, R17, R5, 0x2 ;  /* 0x0000000511047211 */ /* 0x000fe400078e10ff */
[----:B---3--:R-:W-:-:S07]  /*0200*/  LEA R2, R16, R3, 0x7 ;  /* 0x0000000310027211 */ /* 0x008fce00078e38ff */
.L_x_1:
[----:B--2---:R-:W-:Y:S01]  /*0210*/  ISETP.GE.AND P0, PT, R19, R0, PT ;  /* 0x000000001300720c */ /* 0x004fe20003f06270 */
[----:B------:R-:W-:Y:S01]  /*0220*/  HFMA2 R29, -RZ, RZ, 0, 0 ;  /* 0x00000000ff1d7431 */ /* 0x000fe200000001ff */
[----:B------:R-:W-:Y:S01]  /*0230*/  ISETP.GE.AND P1, PT, R17, UR13, PT ;  /* 0x0000000d11007c0c */ /* 0x000fe2000bf26270 */
[----:B----4-:R-:W-:Y:S01]  /*0240*/  IMAD.WIDE R8, R6, 0x4, R20 ;  /* 0x0000000406087825 */ /* 0x010fe200078e0214 */
[----:B------:R-:W-:Y:S02]  /*0250*/  ISETP.GE.OR P0, PT, R16, UR13, P0 ;  /* 0x0000000d10007c0c */ /* 0x000fe40008706670 */
[----:B------:R-:W-:Y:S02]  /*0260*/  ISETP.GE.OR P1, PT, R18, UR12, P1 ;  /* 0x0000000c12007c0c */ /* 0x000fe40008f26670 */
[----:B------:R-:W-:-:S09]  /*0270*/  MOV R27, RZ ;  /* 0x000000ff001b7202 */ /* 0x000fd20000000f00 */
[----:B------:R-:W0:Y:S02]  /*0280*/  @!P0 LDC.64 R10, c[0x0][0x388] ;  /* 0x0000e200ff0a8b82 */ /* 0x000e240000000a00 */
[----:B------:R-:W2:Y:S01]  /*0290*/  @!P1 LDG.E R27, desc[UR8][R8.64] ;  /* 0x00000008081b9981 */ /* 0x000ea2000c1e1900 */
[----:B0-----:R-:W-:-:S05]  /*02a0*/  @!P0 IMAD.WIDE R10, R7, 0x4, R10 ;  /* 0x00000004070a8825 */ /* 0x001fca00078e020a */
[----:B------:R-:W3:Y:S04]  /*02b0*/  @!P0 LDG.E R29, desc[UR8][R10.64] ;  /* 0x000000080a1d8981 */ /* 0x000ee8000c1e1900 */
[----:B--2---:R-:W-:Y:S04]  /*02c0*/  STS [R4], R27 ;  /* 0x0000001b04007388 */ /* 0x004fe80000000800 */
[----:B---3--:R-:W-:Y:S01]  /*02d0*/  STS [R2], R29 ;  /* 0x0000001d02007388 */ /* 0x008fe20000000800 */
[----:B------:R-:W-:Y:S06]  /*02e0*/  BAR.SYNC.DEFER_BLOCKING 0x0 ;  /* 0x0000000000007b1d */ /* 0x000fec0000010000 */
[----:B------:R-:W-:Y:S04]  /*02f0*/  LDS R22, [R3] ;  /* 0x0000000003167984 */ /* 0x000fe80000000800 */
[----:B------:R-:W0:Y:S04]  /*0300*/  LDS.128 R12, [R5] ;  /* 0x00000000050c7984 */ /* 0x000e280000000c00 */
[----:B------:R-:W1:Y:S04]  /*0310*/  LDS R26, [R3+0x80] ;  /* 0x00008000031a7984 */ /* 0x000e680000000800 */
[----:B------:R-:W2:Y:S04]  /*0320*/  LDS R25, [R3+0x100] ;  /* 0x0001000003197984 */ /* 0x000ea80000000800 */
[----:B------:R-:W3:Y:S04]  /*0330*/  LDS R24, [R3+0x180] ;  /* 0x0001800003187984 */ /* 0x000ee80000000800 */
[----:B------:R-:W-:Y:S01]  /*0340*/  LDS.128 R8, [R5+0x10] ;  /* 0x0000100005087984 */ /* 0x000fe20000000c00 */
[----:B0-----:R-:W-:-:S03]  /*0350*/  FFMA R12, R12, R22, R23 ;  /* 0x000000160c0c7223 */ /* 0x001fc60000000017 */
[----:B------:R-:W0:Y:S01]  /*0360*/  LDS R23, [R3+0x200] ;  /* 0x0002000003177984 */ /* 0x000e220000000800 */
[----:B-1----:R-:W-:-:S03]  /*0370*/  FFMA R12, R26, R13, R12 ;  /* 0x0000000d1a0c7223 */ /* 0x002fc6000000000c */
[----:B------:R-:W1:Y:S01]  /*0380*/  LDS R22, [R3+0x280] ;  /* 0x0002800003167984 */ /* 0x000e620000000800 */
[----:B--2---:R-:W-:-:S03]  /*0390*/  FFMA R13, R25, R14, R12 ;  /* 0x0000000e190d7223 */ /* 0x004fc6000000000c */
[----:B------:R-:W2:Y:S01]  /*03a0*/  LDS R25, [R3+0x300] ;  /* 0x0003000003197984 */ /* 0x000ea20000000800 */
[----:B---3--:R-:W-:-:S03]  /*03b0*/  FFMA R13, R24, R15, R13 ;  /* 0x0000000f180d7223 */ /* 0x008fc6000000000d */
[----:B------:R-:W3:Y:S04]  /*03c0*/  LDS R24, [R3+0x380] ;  /* 0x0003800003187984 */ /* 0x000ee80000000800 */
[----:B------:R-:W-:Y:S01]  /*03d0*/  LDS R26, [R3+0xb80] ;  /* 0x000b8000031a7984 */ /* 0x000fe20000000800 */
[----:B0-----:R-:W-:-:S03]  /*03e0*/  FFMA R27, R8, R23, R13 ;  /* 0x00000017081b7223 */ /* 0x001fc6000000000d */
[----:B------:R-:W-:Y:S04]  /*03f0*/  LDS R23, [R3+0x400] ;  /* 0x0004000003177984 */ /* 0x000fe80000000800 */
[----:B------:R-:W0:Y:S01]  /*0400*/  LDS.128 R12, [R5+0x20] ;  /* 0x00002000050c7984 */ /* 0x000e220000000c00 */
[----:B-1----:R-:W-:-:S03]  /*0410*/  FFMA R8, R22, R9, R27 ;  /* 0x0000000916087223 */ /* 0x002fc6000000001b */
[----:B------:R-:W1:Y:S01]  /*0420*/  LDS R22, [R3+0x480] ;  /* 0x0004800003167984 */ /* 0x000e620000000800 */
[----:B--2---:R-:W-:-:S03]  /*0430*/  FFMA R9, R25, R10, R8 ;  /* 0x0000000a19097223 */ /* 0x004fc60000000008 */
[----:B------:R-:W2:Y:S01]  /*0440*/  LDS R25, [R3+0x500] ;  /* 0x0005000003197984 */ /* 0x000ea20000000800 */
[----:B---3--:R-:W-:-:S03]  /*0450*/  FFMA R9, R24, R11, R9 ;  /* 0x0000000b18097223 */ /* 0x008fc60000000009 */
[----:B------:R-:W3:Y:S01]  /*0460*/  LDS R24, [R3+0x580] ;  /* 0x0005800003187984 */ /* 0x000ee20000000800 */
        /* <DEDUP_REMOVED lines=26> */
[----:B------:R-:W-:Y:S04]  /*0610*/  LDS R27, [R3+0xc00] ;  /* 0x000c0000031b7984 */ /* 0x000fe80000000800 */
[----:B------:R-:W-:Y:S01]  /*0620*/  LDS R24, [R3+0xc80] ;  /* 0x000c800003187984 */ /* 0x000fe20000000800 */
[----:B0-----:R-:W-:-:S03]  /*0630*/  FFMA R23, R8, R23, R13 ;  /* 0x0000001708177223 */ /* 0x001fc6000000000d */
[----:B------:R-:W0:Y:S01]  /*0640*/  LDS.128 R12, [R5+0x60] ;  /* 0x00006000050c7984 */ /* 0x000e220000000c00 */
[----:B-1----:R-:W-:-:S03]  /*0650*/  FFMA R22, R22, R9, R23 ;  /* 0x0000000916167223 */ /* 0x002fc60000000017 */
[----:B------:R-:W1:Y:S01]  /*0660*/  LDS R23, [R3+0xd00] ;  /* 0x000d000003177984 */ /* 0x000e620000000800 */
[----:B--2---:R-:W-:-:S03]  /*0670*/  FFMA R25, R25, R10, R22 ;  /* 0x0000000a19197223 */ /* 0x004fc60000000016 */
[----:B------:R-:W2:Y:S01]  /*0680*/  LDS R22, [R3+0xd80] ;  /* 0x000d800003167984 */ /* 0x000ea20000000800 */
[----:B------:R-:W-:-:S03]  /*0690*/  FFMA R11, R26, R11, R25 ;  /* 0x0000000b1a0b7223 */ /* 0x000fc60000000019 */
[----:B------:R-:W-:Y:S01]  /*06a0*/  LDS R25, [R3+0xe00] ;  /* 0x000e000003197984 */ /* 0x000fe20000000800 */
[----:B0-----:R-:W-:-:S03]  /*06b0*/  FFMA R27, R12, R27, R11 ;  /* 0x0000001b0c1b7223 */ /* 0x001fc6000000000b */
[----:B------:R-:W0:Y:S01]  /*06c0*/  LDS.128 R8, [R5+0x70] ;  /* 0x0000700005087984 */ /* 0x000e220000000c00 */
[----:B------:R-:W-:-:S03]  /*06d0*/  FFMA R24, R24, R13, R27 ;  /* 0x0000000d18187223 */ /* 0x000fc6000000001b */
[----:B------:R-:W3:Y:S04]  /*06e0*/  LDS R27, [R3+0xe80] ;  /* 0x000e8000031b7984 */ /* 0x000ee80000000800 */
[----:B------:R-:W4:Y:S04]  /*06f0*/  LDS R13, [R3+0xf00] ;  /* 0x000f0000030d7984 */ /* 0x000f280000000800 */
[----:B------:R-:W5:Y:S01]  /*0700*/  LDS R12, [R3+0xf80] ;  /* 0x000f8000030c7984 */ /* 0x000f620000000800 */
[----:B-1----:R-:W-:Y:S01]  /*0710*/  FFMA R23, R23, R14, R24 ;  /* 0x0000000e17177223 */ /* 0x002fe20000000018 */
[----:B------:R-:W-:-:S03]  /*0720*/  UIADD3 UR4, UPT, UPT, UR4, 0x1, URZ ;  /* 0x0000000104047890 */ /* 0x000fc6000fffe0ff */
[----:B--2---:R-:W-:Y:S01]  /*0730*/  FFMA R15, R22, R15, R23 ;  /* 0x0000000f160f7223 */ /* 0x004fe20000000017 */
[----:B------:R-:W-:Y:S01]  /*0740*/  UISETP.NE.AND UP0, UPT, UR4, URZ, UPT ;  /* 0x000000ff0400728c */ /* 0x000fe2000bf05270 */
[----:B------:R-:W-:Y:S02]  /*0750*/  IADD3 R6, PT, PT, R6, 0x20, RZ ;  /* 0x0000002006067810 */ /* 0x000fe40007ffe0ff */
[----:B------:R-:W-:Y:S02]  /*0760*/  IADD3 R17, PT, PT, R17, 0x20, RZ ;  /* 0x0000002011117810 */ /* 0x000fe40007ffe0ff */
[----:B------:R-:W-:Y:S02]  /*0770*/  IADD3 R16, PT, PT, R16, 0x20, RZ ;  /* 0x0000002010107810 */ /* 0x000fe40007ffe0ff */
[----:B------:R-:W-:Y:S01]  /*0780*/  LEA R7, R0, R7, 0x5 ;  /* 0x0000000700077211 */ /* 0x000fe200078e28ff */
[----:B0-----:R-:W-:-:S04]  /*0790*/  FFMA R8, R8, R25, R15 ;  /* 0x0000001908087223 */ /* 0x001fc8000000000f */
[----:B---3--:R-:W-:-:S04]  /*07a0*/  FFMA R8, R27, R9, R8 ;  /* 0x000000091b087223 */ /* 0x008fc80000000008 */
[----:B----4-:R-:W-:-:S04]  /*07b0*/  FFMA R13, R13, R10, R8 ;  /* 0x0000000a0d0d7223 */ /* 0x010fc80000000008 */
[----:B-----5:R-:W-:Y:S01]  /*07c0*/  FFMA R23, R12, R11, R13 ;  /* 0x0000000b0c177223 */ /* 0x020fe2000000000d */
[----:B------:R-:W-:Y:S06]  /*07d0*/  BAR.SYNC.DEFER_BLOCKING 0x0 ;  /* 0x0000000000007b1d */ /* 0x000fec0000010000 */
[----:B------:R-:W-:Y:S05]  /*07e0*/  BRA.U UP0, `(.L_x_1) ;  /* 0xfffffff900887547 */ /* 0x000fea000b83ffff */
.L_x_0:
[----:B------:R-:W0:Y:S02]  /*07f0*/  LDCU.64 UR4, c[0x0][0x398] ;  /* 0x00007300ff0477ac */ /* 0x000e240008000a00 */
[----:B0-----:R-:W-:-:S04]  /*0800*/  ISETP.GE.AND P0, PT, R19, UR5, PT ;  /* 0x0000000513007c0c */ /* 0x001fc8000bf06270 */
[----:B------:R-:W-:-:S13]  /*0810*/  ISETP.GE.OR P0, PT, R18, UR4, P0 ;  /* 0x0000000412007c0c */ /* 0x000fda0008706670 */
[----:B------:R-:W-:Y:S05]  /*0820*/  @P0 EXIT ;  /* 0x000000000000094d */ /* 0x000fea0003800000 */
[----:B------:R-:W0:Y:S01]  /*0830*/  LDC.64 R2, c[0x0][0x390] ;  /* 0x0000e400ff027b82 */ /* 0x000e220000000a00 */
[----:B------:R-:W-:-:S04]  /*0840*/  IMAD R19, R18, UR5, R19 ;  /* 0x0000000512137c24 */ /* 0x000fc8000f8e0213 */
[----:B0-----:R-:W-:-:S05]  /*0850*/  IMAD.WIDE.U32 R2, R19, 0x4, R2 ;  /* 0x0000000413027825 */ /* 0x001fca00078e0002 */
[----:B------:R-:W-:Y:S01]  /*0860*/  STG.E desc[UR8][R2.64], R23 ;  /* 0x0000001702007986 */ /* 0x000fe2000c101908 */
[----:B------:R-:W-:Y:S05]  /*0870*/  EXIT ;  /* 0x000000000000794d */ /* 0x000fea0003800000 */
.L_x_2:
[----:B------:R-:W-:-:S00]  /*0880*/  BRA `(.L_x_2) ;  /* 0xfffffffc00fc7947 */ /* 0x000fc0000383ffff */
[----:B------:R-:W-:-:S00]  /*0890*/  NOP ;  /* 0x0000000000007918 */ /* 0x000fc00000000000 */
        /* <DEDUP_REMOVED lines=14> */
.L_x_3:


//--------------------- .nv.shared._Z6matmulPfS_S_iii --------------------------
	.section	.nv.shared._Z6matmulPfS_S_iii,"aw",@nobits
	.sectionflags	@""
	.align	4
.nv.shared._Z6matmulPfS_S_iii:
	.zero		9216


//--------------------- .nv.shared.reserved.0     --------------------------
	.section	.nv.shared.reserved.0,"aw",@nobits
	.weak		__nv_reservedSMEM_offset_0_alias
	.size		__nv_reservedSMEM_offset_0_alias, 0, 64
	.other		__nv_reservedSMEM_offset_0_alias,@"STO_CUDA_RESERVED_SHARED STV_DEFAULT"
__nv_reservedSMEM_offset_0_alias:
	.zero		0
	.zero		64


//--------------------- .nv.constant0._Z6matmulPfS_S_iii --------------------------
	.section	.nv.constant0._Z6matmulPfS_S_iii,"a",@progbits
	.sectionflags	@""
	.align	4
.nv.constant0._Z6matmulPfS_S_iii:
	.zero		932


//--------------------- SYMBOLS --------------------------

	.type		.nv.reservedSmem.offset0,@object
	.size		.nv.reservedSmem.offset0,0x4
	.type		.nv.reservedSmem.cap,@object
	.size		.nv.reservedSmem.cap,0x4
